//
// Generated by NVIDIA NVVM Compiler
//
// Compiler Build ID: CL-36424714
// Cuda compilation tools, release 13.0, V13.0.88
// Based on NVVM 20.0.0
//

.version 9.0
.target sm_100
.address_size 64

	// .globl	_Z9vectoraddPfS_S_i

.visible .entry _Z9vectoraddPfS_S_i(
	.param .u64 .ptr .align 1 _Z9vectoraddPfS_S_i_param_0,
	.param .u64 .ptr .align 1 _Z9vectoraddPfS_S_i_param_1,
	.param .u64 .ptr .align 1 _Z9vectoraddPfS_S_i_param_2,
	.param .u32 _Z9vectoraddPfS_S_i_param_3
)
{
	.reg .pred 	%p<2>;
	.reg .b32 	%r<6>;
	.reg .b32 	%f<4>;
	.reg .b64 	%rd<11>;

	ld.param.u64 	%rd1, [_Z9vectoraddPfS_S_i_param_0];
	ld.param.u64 	%rd2, [_Z9vectoraddPfS_S_i_param_1];
	ld.param.u64 	%rd3, [_Z9vectoraddPfS_S_i_param_2];
	ld.param.u32 	%r2, [_Z9vectoraddPfS_S_i_param_3];
	mov.u32 	%r3, %ctaid.x;
	mov.u32 	%r4, %ntid.x;
	mov.u32 	%r5, %tid.x;
	mad.lo.s32 	%r1, %r3, %r4, %r5;
	setp.ge.s32 	%p1, %r1, %r2;
	@%p1 bra 	$L__BB0_2;
	cvta.to.global.u64 	%rd4, %rd1;
	cvta.to.global.u64 	%rd5, %rd2;
	cvta.to.global.u64 	%rd6, %rd3;
	mul.wide.s32 	%rd7, %r1, 4;
	add.s64 	%rd8, %rd4, %rd7;
	ld.global.f32 	%f1, [%rd8];
	add.s64 	%rd9, %rd5, %rd7;
	ld.global.f32 	%f2, [%rd9];
	add.f32 	%f3, %f1, %f2;
	add.s64 	%rd10, %rd6, %rd7;
	st.global.f32 	[%rd10], %f3;
$L__BB0_2:
	ret;

}


// ===== COMPILED SASS (sm_100) =====

	.target	sm_100

	.elftype	@"ET_EXEC"


//--------------------- .note.nv.tkinfo           --------------------------
	.section	.note.nv.tkinfo,"",@"SHT_NOTE"
	.sectionflags	@"SHF_NOTE_NV_TKINFO"
	.tkinfo
        /*0018*/ 	.word	0x00000002
        /*0030*/ 	.string	""
        /*0030*/ 	.string	"ptxas"
        /*0030*/ 	.string	"Cuda compilation tools, release 13.0, V13.0.88"
        /*0030*/ 	.string	"Build cuda_13.0.r13.0/compiler.36424714_0"
        /*0030*/ 	.string	"-arch sm_100 -m 64 "



//--------------------- .note.nv.cuinfo           --------------------------
	.section	.note.nv.cuinfo,"",@"SHT_NOTE"
	.sectionflags	@"SHF_NOTE_NV_CUINFO"
        /*0018*/ 	.short	0x0002
        /*001a*/ 	.short	0x0064
        /*001c*/ 	.short	0x0082
	.zero		2


//--------------------- .nv.info                  --------------------------
	.section	.nv.info,"",@"SHT_CUDA_INFO"
	.align	4


	//----- nvinfo : EIATTR_REGCOUNT
	.align		4
        /*0000*/ 	.byte	0x04, 0x2f
        /*0002*/ 	.short	(.L_1 - .L_0)
	.align		4
.L_0:
        /*0004*/ 	.word	index@(_Z9vectoraddPfS_S_i)
        /*0008*/ 	.word	0x0000000c


	//----- nvinfo : EIATTR_FRAME_SIZE
	.align		4
.L_1:
        /*000c*/ 	.byte	0x04, 0x11
        /*000e*/ 	.short	(.L_3 - .L_2)
	.align		4
.L_2:
        /*0010*/ 	.word	index@(_Z9vectoraddPfS_S_i)
        /*0014*/ 	.word	0x00000000


	//----- nvinfo : EIATTR_MIN_STACK_SIZE
	.align		4
.L_3:
        /*0018*/ 	.byte	0x04, 0x12
        /*001a*/ 	.short	(.L_5 - .L_4)
	.align		4
.L_4:
        /*001c*/ 	.word	index@(_Z9vectoraddPfS_S_i)
        /*0020*/ 	.word	0x00000000
.L_5:


//--------------------- .nv.compat                --------------------------
	.section	.nv.compat,"",@"SHT_CUDA_COMPAT_INFO"
	.align	4
        /*0000*/ 	.byte	0x02, 0x09, 0x00, 0x00, 0x02, 0x02, 0x01, 0x00, 0x02, 0x05, 0x05, 0x00, 0x03, 0x07, 0x01, 0x01
        /*0010*/ 	.byte	0x02, 0x03, 0x00, 0x00, 0x02, 0x06, 0x01, 0x00, 0x04, 0x0b, 0x08, 0x00, 0x09, 0x00, 0x00, 0x00
        /*0020*/ 	.byte	0x00, 0x00, 0x00, 0x00


//--------------------- .nv.info._Z9vectoraddPfS_S_i --------------------------
	.section	.nv.info._Z9vectoraddPfS_S_i,"",@"SHT_CUDA_INFO"
	.sectionflags	@""
	.align	4


	//----- nvinfo : EIATTR_CUDA_API_VERSION
	.align		4
        /*0000*/ 	.byte	0x04, 0x37
        /*0002*/ 	.short	(.L_7 - .L_6)
.L_6:
        /*0004*/ 	.word	0x00000082


	//----- nvinfo : EIATTR_KPARAM_INFO
	.align		4
.L_7:
        /*0008*/ 	.byte	0x04, 0x17
        /*000a*/ 	.short	(.L_9 - .L_8)
.L_8:
        /*000c*/ 	.word	0x00000000
        /*0010*/ 	.short	0x0003
        /*0012*/ 	.short	0x0018
        /*0014*/ 	.byte	0x00, 0xf0, 0x11, 0x00


	//----- nvinfo : EIATTR_KPARAM_INFO
	.align		4
.L_9:
        /*0018*/ 	.byte	0x04, 0x17
        /*001a*/ 	.short	(.L_11 - .L_10)
.L_10:
        /*001c*/ 	.word	0x00000000
        /*0020*/ 	.short	0x0002
        /*0022*/ 	.short	0x0010
        /*0024*/ 	.byte	0x00, 0xf5, 0x21, 0x00


	//----- nvinfo : EIATTR_KPARAM_INFO
	.align		4
.L_11:
        /*0028*/ 	.byte	0x04, 0x17
        /*002a*/ 	.short	(.L_13 - .L_12)
.L_12:
        /*002c*/ 	.word	0x00000000
        /*0030*/ 	.short	0x0001
        /*0032*/ 	.short	0x0008
        /*0034*/ 	.byte	0x00, 0xf5, 0x21, 0x00


	//----- nvinfo : EIATTR_KPARAM_INFO
	.align		4
.L_13:
        /*0038*/ 	.byte	0x04, 0x17
        /*003a*/ 	.short	(.L_15 - .L_14)
.L_14:
        /*003c*/ 	.word	0x00000000
        /*0040*/ 	.short	0x0000
        /*0042*/ 	.short	0x0000
        /*0044*/ 	.byte	0x00, 0xf5, 0x21, 0x00


	//----- nvinfo : EIATTR_SPARSE_MMA_MASK
	.align		4
.L_15:
        /*0048*/ 	.byte	0x03, 0x50
        /*004a*/ 	.short	0x0000


	//----- nvinfo : EIATTR_MAXREG_COUNT
	.align		4
        /*004c*/ 	.byte	0x03, 0x1b
        /*004e*/ 	.short	0x00ff


	//----- nvinfo : EIATTR_MERCURY_ISA_VERSION
	.align		4
        /*0050*/ 	.byte	0x03, 0x5f
        /*0052*/ 	.short	0x0101


	//----- nvinfo : EIATTR_VRC_CTA_INIT_COUNT
	.align		4
        /*0054*/ 	.byte	0x02, 0x4a
	.zero		1
	.zero		1


	//----- nvinfo : EIATTR_EXIT_INSTR_OFFSETS
	.align		4
        /*0058*/ 	.byte	0x04, 0x1c
        /*005a*/ 	.short	(.L_17 - .L_16)


	//   ....[0]....
.L_16:
        /*005c*/ 	.word	0x00000070


	//   ....[1]....
        /*0060*/ 	.word	0x00000130


	//----- nvinfo : EIATTR_CBANK_PARAM_SIZE
	.align		4
.L_17:
        /*0064*/ 	.byte	0x03, 0x19
        /*0066*/ 	.short	0x001c


	//----- nvinfo : EIATTR_PARAM_CBANK
	.align		4
        /*0068*/ 	.byte	0x04, 0x0a
        /*006a*/ 	.short	(.L_19 - .L_18)
	.align		4
.L_18:
        /*006c*/ 	.word	index@(.nv.constant0._Z9vectoraddPfS_S_i)
        /*0070*/ 	.short	0x0380
        /*0072*/ 	.short	0x001c


	//----- nvinfo : EIATTR_SW_WAR
	.align		4
.L_19:
        /*0074*/ 	.byte	0x04, 0x36
        /*0076*/ 	.short	(.L_21 - .L_20)
.L_20:
        /*0078*/ 	.word	0x00000008
.L_21:


//--------------------- .nv.callgraph             --------------------------
	.section	.nv.callgraph,"",@"SHT_CUDA_CALLGRAPH"
	.align	4
	.sectionentsize	8
	.align		4
        /*0000*/ 	.word	0x00000000
	.align		4
        /*0004*/ 	.word	0xffffffff
	.align		4
        /*0008*/ 	.word	0x00000000
	.align		4
        /*000c*/ 	.word	0xfffffffe
	.align		4
        /*0010*/ 	.word	0x00000000
	.align		4
        /*0014*/ 	.word	0xfffffffd
	.align		4
        /*0018*/ 	.word	0x00000000
	.align		4
        /*001c*/ 	.word	0xfffffffc


//--------------------- .text._Z9vectoraddPfS_S_i --------------------------
	.section	.text._Z9vectoraddPfS_S_i,"ax",@progbits
	.align	128
        .global         _Z9vectoraddPfS_S_i
        .type           _Z9vectoraddPfS_S_i,@function
        .size           _Z9vectoraddPfS_S_i,(.L_x_1 - _Z9vectoraddPfS_S_i)
        .other          _Z9vectoraddPfS_S_i,@"STO_CUDA_ENTRY STV_DEFAULT"
_Z9vectoraddPfS_S_i:
.text._Z9vectoraddPfS_S_i:
[----:B------:R-:W-:Y:S01]  /*0000*/  LDC R1, c[0x0][0x37c] ;  /* 0x0000df00ff017b82 */ /* 0x000fe20000000800 */
[----:B------:R-:W0:Y:S07]  /*0010*/  S2R R0, SR_TID.X ;  /* 0x0000000000007919 */ /* 0x000e2e0000002100 */
[----:B------:R-:W0:Y:S01]  /*0020*/  S2UR UR4, SR_CTAID.X ;  /* 0x00000000000479c3 */ /* 0x000e220000002500 */
[----:B------:R-:W1:Y:S07]  /*0030*/  LDCU UR5, c[0x0][0x398] ;  /* 0x00007300ff0577ac */ /* 0x000e6e0008000800 */
[----:B------:R-:W0:Y:S02]  /*0040*/  LDC R9, c[0x0][0x360] ;  /* 0x0000d800ff097b82 */ /* 0x000e240000000800 */
[----:B0-----:R-:W-:-:S05]  /*0050*/  IMAD R9, R9, UR4, R0 ;  /* 0x0000000409097c24 */ /* 0x001fca000f8e0200 */
[----:B-1----:R-:W-:-:S13]  /*0060*/  ISETP.GE.AND P0, PT, R9, UR5, PT ;  /* 0x0000000509007c0c */ /* 0x002fda000bf06270 */
[----:B------:R-:W-:Y:S05]  /*0070*/  @P0 EXIT ;  /* 0x000000000000094d */ /* 0x000fea0003800000 */
[----:B------:R-:W0:Y:S01]  /*0080*/  LDC.64 R2, c[0x0][0x380] ;  /* 0x0000e000ff027b82 */ /* 0x000e220000000a00 */
[----:B------:R-:W1:Y:S07]  /*0090*/  LDCU.64 UR4, c[0x0][0x358] ;  /* 0x00006b00ff0477ac */ /* 0x000e6e0008000a00 */
[----:B------:R-:W2:Y:S08]  /*00a0*/  LDC.64 R4, c[0x0][0x388] ;  /* 0x0000e200ff047b82 */ /* 0x000eb00000000a00 */
[----:B------:R-:W3:Y:S01]  /*00b0*/  LDC.64 R6, c[0x0][0x390] ;  /* 0x0000e400ff067b82 */ /* 0x000ee20000000a00 */
[----:B0-----:R-:W-:-:S06]  /*00c0*/  IMAD.WIDE R2, R9, 0x4, R2 ;  /* 0x0000000409027825 */ /* 0x001fcc00078e0202 */
[----:B-1----:R-:W4:Y:S01]  /*00d0*/  LDG.E R2, desc[UR4][R2.64] ;  /* 0x0000000402027981 */ /* 0x002f22000c1e1900 */
[----:B--2---:R-:W-:-:S06]  /*00e0*/  IMAD.WIDE R4, R9, 0x4, R4 ;  /* 0x0000000409047825 */ /* 0x004fcc00078e0204 */
[----:B------:R-:W4:Y:S01]  /*00f0*/  LDG.E R5, desc[UR4][R4.64] ;  /* 0x0000000404057981 */ /* 0x000f22000c1e1900 */
[----:B---3--:R-:W-:-:S04]  /*0100*/  IMAD.WIDE R6, R9, 0x4, R6 ;  /* 0x0000000409067825 */ /* 0x008fc800078e0206 */
[----:B----4-:R-:W-:-:S05]  /*0110*/  FADD R9, R2, R5 ;  /* 0x0000000502097221 */ /* 0x010fca0000000000 */
[----:B------:R-:W-:Y:S01]  /*0120*/  STG.E desc[UR4][R6.64], R9 ;  /* 0x0000000906007986 */ /* 0x000fe2000c101904 */
[----:B------:R-:W-:Y:S05]  /*0130*/  EXIT ;  /* 0x000000000000794d */ /* 0x000fea0003800000 */
.L_x_0:
[----:B------:R-:W-:-:S00]  /*0140*/  BRA `(.L_x_0) ;  /* 0xfffffffc00fc7947 */ /* 0x000fc0000383ffff */
[----:B------:R-:W-:-:S00]  /*0150*/  NOP ;  /* 0x0000000000007918 */ /* 0x000fc00000000000 */
        /* <DEDUP_REMOVED lines=10> */
.L_x_1:


//--------------------- .nv.shared.reserved.0     --------------------------
	.section	.nv.shared.reserved.0,"aw",@nobits
	.weak		__nv_reservedSMEM_offset_0_alias
	.size		__nv_reservedSMEM_offset_0_alias, 0, 64
	.other		__nv_reservedSMEM_offset_0_alias,@"STO_CUDA_RESERVED_SHARED STV_DEFAULT"
__nv_reservedSMEM_offset_0_alias:
	.zero		0
	.zero		64


//--------------------- .nv.constant0._Z9vectoraddPfS_S_i --------------------------
	.section	.nv.constant0._Z9vectoraddPfS_S_i,"a",@progbits
	.sectionflags	@""
	.align	4
.nv.constant0._Z9vectoraddPfS_S_i:
	.zero		924


//--------------------- SYMBOLS --------------------------

	.type		.nv.reservedSmem.offset0,@object
	.size		.nv.reservedSmem.offset0,0x4
